	.headerflags	@"EF_CUDA_TEXMODE_UNIFIED EF_CUDA_64BIT_ADDRESS EF_CUDA_SM86 EF_CUDA_VIRTUAL_SM(EF_CUDA_SM86)"
	.elftype	@"ET_EXEC"


//--------------------- .nv.info                  --------------------------
	.section	.nv.info,"",@"SHT_CUDA_INFO"
	.align	4


	//----- nvinfo : EIATTR_REGCOUNT
	.align		4
        /*0000*/ 	.byte	0x04, 0x2f
        /*0002*/ 	.short	(.L_1 - .L_0)
	.align		4
.L_0:
        /*0004*/ 	.word	index@(triton_red_fused__to_copy_mean_pow_9)
        /*0008*/ 	.word	0x0000000d


	//----- nvinfo : EIATTR_MIN_STACK_SIZE
	.align		4
.L_1:
        /*000c*/ 	.byte	0x04, 0x12
        /*000e*/ 	.short	(.L_3 - .L_2)
	.align		4
.L_2:
        /*0010*/ 	.word	index@(triton_red_fused__to_copy_mean_pow_9)
        /*0014*/ 	.word	0x00000000


	//----- nvinfo : EIATTR_FRAME_SIZE
	.align		4
.L_3:
        /*0018*/ 	.byte	0x04, 0x11
        /*001a*/ 	.short	(.L_5 - .L_4)
	.align		4
.L_4:
        /*001c*/ 	.word	index@(triton_red_fused__to_copy_mean_pow_9)
        /*0020*/ 	.word	0x00000000


	//----- nvinfo : EIATTR_MIN_STACK_SIZE
	.align		4
.L_5:
        /*0024*/ 	.byte	0x04, 0x12
        /*0026*/ 	.short	(.L_7 - .L_6)
	.align		4
.L_6:
        /*0028*/ 	.word	index@(triton_red_fused__to_copy_mean_pow_9)
        /*002c*/ 	.word	0x00000000
.L_7:


//--------------------- .nv.info.triton_red_fused__to_copy_mean_pow_9 --------------------------
	.section	.nv.info.triton_red_fused__to_copy_mean_pow_9,"",@"SHT_CUDA_INFO"
	.sectionflags	@""
	.align	4


	//----- nvinfo : EIATTR_CUDA_API_VERSION
	.align		4
        /*0000*/ 	.byte	0x04, 0x37
        /*0002*/ 	.short	(.L_9 - .L_8)
.L_8:
        /*0004*/ 	.word	0x0000007c


	//----- nvinfo : EIATTR_SW2861232_WAR
	.align		4
.L_9:
        /*0008*/ 	.byte	0x01, 0x35
	.zero		2


	//----- nvinfo : EIATTR_PARAM_CBANK
	.align		4
        /*000c*/ 	.byte	0x04, 0x0a
        /*000e*/ 	.short	(.L_11 - .L_10)
	.align		4
.L_10:
        /*0010*/ 	.word	index@(.nv.constant0.triton_red_fused__to_copy_mean_pow_9)
        /*0014*/ 	.short	0x0160
        /*0016*/ 	.short	0x0020


	//----- nvinfo : EIATTR_CBANK_PARAM_SIZE
	.align		4
.L_11:
        /*0018*/ 	.byte	0x03, 0x19
        /*001a*/ 	.short	0x0020


	//----- nvinfo : EIATTR_KPARAM_INFO
	.align		4
        /*001c*/ 	.byte	0x04, 0x17
        /*001e*/ 	.short	(.L_13 - .L_12)
.L_12:
        /*0020*/ 	.word	0x00000000
        /*0024*/ 	.short	0x0004
        /*0026*/ 	.short	0x0018
        /*0028*/ 	.byte	0x00, 0xf4, 0x21, 0x00


	//----- nvinfo : EIATTR_KPARAM_INFO
	.align		4
.L_13:
        /*002c*/ 	.byte	0x04, 0x17
        /*002e*/ 	.short	(.L_15 - .L_14)
.L_14:
        /*0030*/ 	.word	0x00000000
        /*0034*/ 	.short	0x0003
        /*0036*/ 	.short	0x0014
        /*0038*/ 	.byte	0x00, 0xf0, 0x11, 0x00


	//----- nvinfo : EIATTR_KPARAM_INFO
	.align		4
.L_15:
        /*003c*/ 	.byte	0x04, 0x17
        /*003e*/ 	.short	(.L_17 - .L_16)
.L_16:
        /*0040*/ 	.word	0x00000000
        /*0044*/ 	.short	0x0002
        /*0046*/ 	.short	0x0010
        /*0048*/ 	.byte	0x00, 0xf0, 0x11, 0x00


	//----- nvinfo : EIATTR_KPARAM_INFO
	.align		4
.L_17:
        /*004c*/ 	.byte	0x04, 0x17
        /*004e*/ 	.short	(.L_19 - .L_18)
.L_18:
        /*0050*/ 	.word	0x00000000
        /*0054*/ 	.short	0x0001
        /*0056*/ 	.short	0x0008
        /*0058*/ 	.byte	0x00, 0xf4, 0x21, 0x00


	//----- nvinfo : EIATTR_KPARAM_INFO
	.align		4
.L_19:
        /*005c*/ 	.byte	0x04, 0x17
        /*005e*/ 	.short	(.L_21 - .L_20)
.L_20:
        /*0060*/ 	.word	0x00000000
        /*0064*/ 	.short	0x0000
        /*0066*/ 	.short	0x0000
        /*0068*/ 	.byte	0x00, 0xf4, 0x21, 0x00


	//----- nvinfo : EIATTR_MAXREG_COUNT
	.align		4
.L_21:
        /*006c*/ 	.byte	0x03, 0x1b
        /*006e*/ 	.short	0x00ff


	//----- nvinfo : EIATTR_COOP_GROUP_MASK_REGIDS
	.align		4
        /*0070*/ 	.byte	0x04, 0x29
        /*0072*/ 	.short	(.L_23 - .L_22)


	//   ....[0]....
.L_22:
        /*0074*/ 	.word	0xffffffff


	//   ....[1]....
        /*0078*/ 	.word	0xffffffff


	//   ....[2]....
        /*007c*/ 	.word	0xffffffff


	//   ....[3]....
        /*0080*/ 	.word	0xffffffff


	//   ....[4]....
        /*0084*/ 	.word	0xffffffff


	//   ....[5]....
        /*0088*/ 	.word	0xffffffff


	//----- nvinfo : EIATTR_COOP_GROUP_INSTR_OFFSETS
	.align		4
.L_23:
        /*008c*/ 	.byte	0x04, 0x28
        /*008e*/ 	.short	(.L_25 - .L_24)


	//   ....[0]....
.L_24:
        /*0090*/ 	.word	0x000001e0


	//   ....[1]....
        /*0094*/ 	.word	0x00000210


	//   ....[2]....
        /*0098*/ 	.word	0x00000250


	//   ....[3]....
        /*009c*/ 	.word	0x00000270


	//   ....[4]....
        /*00a0*/ 	.word	0x00000290


	//   ....[5]....
        /*00a4*/ 	.word	0x00000320


	//----- nvinfo : EIATTR_EXIT_INSTR_OFFSETS
	.align		4
.L_25:
        /*00a8*/ 	.byte	0x04, 0x1c
        /*00aa*/ 	.short	(.L_27 - .L_26)


	//   ....[0]....
.L_26:
        /*00ac*/ 	.word	0x00000360


	//   ....[1]....
        /*00b0*/ 	.word	0x000003b0


	//----- nvinfo : EIATTR_REQNTID
	.align		4
.L_27:
        /*00b4*/ 	.byte	0x04, 0x10
        /*00b6*/ 	.short	(.L_29 - .L_28)
.L_28:
        /*00b8*/ 	.word	0x00000040
        /*00bc*/ 	.word	0x00000001
        /*00c0*/ 	.word	0x00000001


	//----- nvinfo : EIATTR_CRS_STACK_SIZE
	.align		4
.L_29:
        /*00c4*/ 	.byte	0x04, 0x1e
        /*00c6*/ 	.short	(.L_31 - .L_30)
.L_30:
        /*00c8*/ 	.word	0x00000000
.L_31:


//--------------------- .nv.callgraph             --------------------------
	.section	.nv.callgraph,"",@"SHT_CUDA_CALLGRAPH"
	.align	4
	.sectionentsize	8
	.align		4
        /*0000*/ 	.word	0x00000000
	.align		4
        /*0004*/ 	.word	0xffffffff
	.align		4
        /*0008*/ 	.word	0x00000000
	.align		4
        /*000c*/ 	.word	0xfffffffe
	.align		4
        /*0010*/ 	.word	0x00000000
	.align		4
        /*0014*/ 	.word	0xfffffffd
	.align		4
        /*0018*/ 	.word	0x00000000
	.align		4
        /*001c*/ 	.word	0xfffffffc


//--------------------- .nv.rel.action            --------------------------
	.section	.nv.rel.action,"",@"SHT_CUDA_RELOCINFO"
	.align	8
	.sectionentsize	8
        /*0000*/ 	.byte	0x73, 0x00, 0x00, 0x00, 0x00, 0x00, 0x00, 0x00, 0x00, 0x00, 0x00, 0x11, 0x25, 0x00, 0x05, 0x36


//--------------------- .nv.constant0.triton_red_fused__to_copy_mean_pow_9 --------------------------
	.section	.nv.constant0.triton_red_fused__to_copy_mean_pow_9,"a",@progbits
	.sectionflags	@""
	.align	4
.nv.constant0.triton_red_fused__to_copy_mean_pow_9:
	.zero		384


//--------------------- .text.triton_red_fused__to_copy_mean_pow_9 --------------------------
	.section	.text.triton_red_fused__to_copy_mean_pow_9,"ax",@progbits
	.sectionflags	@"SHF_BARRIERS=1"
	.sectioninfo	@"SHI_REGISTERS=13"
	.align	128
        .global         triton_red_fused__to_copy_mean_pow_9
        .type           triton_red_fused__to_copy_mean_pow_9,@function
        .size           triton_red_fused__to_copy_mean_pow_9,(.L_x_3 - triton_red_fused__to_copy_mean_pow_9)
        .other          triton_red_fused__to_copy_mean_pow_9,@"STO_CUDA_ENTRY STV_DEFAULT"
triton_red_fused__to_copy_mean_pow_9:
.text.triton_red_fused__to_copy_mean_pow_9:
[----:B------:R-:W-:Y:S02]  /*0000*/  IMAD.MOV.U32 R1, RZ, RZ, c[0x0][0x28] ;  /* 0x00000a00ff017624 */ /* 0x000fe400078e00ff */
[----:B------:R-:W0:Y:S01]  /*0010*/  S2R R8, SR_CTAID.X ;  /* 0x0000000000087919 */ /* 0x000e220000002500 */
[----:B------:R-:W-:Y:S01]  /*0020*/  ULDC.64 UR4, c[0x0][0x118] ;  /* 0x0000460000047ab9 */ /* 0x000fe20000000a00 */
[----:B------:R-:W-:Y:S02]  /*0030*/  BSSY B0, `(.L_x_0) ;  /* 0x0000012000007945 */ /* 0x000fe40003800000 */
[----:B------:R-:W1:Y:S01]  /*0040*/  S2R R10, SR_TID.X ;  /* 0x00000000000a7919 */ /* 0x000e620000002100 */
[C---:B0-----:R-:W-:Y:S01]  /*0050*/  IMAD.HI R2, R8.reuse, 0x2aaaaaab, RZ ;  /* 0x2aaaaaab08027827 */ /* 0x041fe200078e02ff */
[----:B------:R-:W-:-:S03]  /*0060*/  ISETP.GE.AND P0, PT, R8, 0x1800, PT ;  /* 0x000018000800780c */ /* 0x000fc60003f06270 */
[----:B-1----:R-:W-:Y:S01]  /*0070*/  IMAD.SHL.U32 R0, R10, 0x2, RZ ;  /* 0x000000020a007824 */ /* 0x002fe200078e00ff */
[----:B------:R-:W-:-:S04]  /*0080*/  SHF.R.S32.HI R3, RZ, 0x1, R2 ;  /* 0x00000001ff037819 */ /* 0x000fc80000011402 */
[----:B------:R-:W-:Y:S02]  /*0090*/  LEA.HI R3, R2, R3, RZ, 0x1 ;  /* 0x0000000302037211 */ /* 0x000fe400078f08ff */
[----:B------:R-:W-:-:S03]  /*00a0*/  LOP3.LUT R0, R0, 0x7e, RZ, 0xc0, !PT ;  /* 0x0000007e00007812 */ /* 0x000fc600078ec0ff */
[----:B------:R-:W-:Y:S01]  /*00b0*/  IMAD R5, R3, -0xc, R8 ;  /* 0xfffffff403057824 */ /* 0x000fe200078e0208 */
[----:B------:R-:W-:-:S03]  /*00c0*/  ISETP.LT.U32.AND P0, PT, R0, 0x60, !P0 ;  /* 0x000000600000780c */ /* 0x000fc60004701070 */
[----:B------:R-:W-:Y:S02]  /*00d0*/  IMAD R2, R5, 0x60, R0 ;  /* 0x0000006005027824 */ /* 0x000fe400078e0200 */
[----:B------:R-:W-:Y:S02]  /*00e0*/  IMAD.MOV.U32 R0, RZ, RZ, RZ ;  /* 0x000000ffff007224 */ /* 0x000fe400078e00ff */
[----:B------:R-:W-:Y:S01]  /*00f0*/  IMAD R2, R3, 0xd80, R2 ;  /* 0x00000d8003027824 */ /* 0x000fe200078e0202 */
[----:B------:R-:W-:-:S04]  /*0100*/  MOV R3, 0x2 ;  /* 0x0000000200037802 */ /* 0x000fc80000000f00 */
[----:B------:R-:W-:-:S05]  /*0110*/  IADD3 R2, R2, 0x480, RZ ;  /* 0x0000048002027810 */ /* 0x000fca0007ffe0ff */
[----:B------:R-:W-:Y:S01]  /*0120*/  IMAD.WIDE R2, R2, R3, c[0x0][0x160] ;  /* 0x0000580002027625 */ /* 0x000fe200078e0203 */
[----:B------:R-:W-:Y:S05]  /*0130*/  @!P0 BRA `(.L_x_1) ;  /* 0x0000001000008947 */ /* 0x000fea0003800000 */
[----:B------:R0:W5:Y:S02]  /*0140*/  LDG.E.EF R0, [R2.64] ;  /* 0x0000000402007981 */ /* 0x000164000c0e1900 */
.L_x_1:
[----:B------:R-:W-:Y:S05]  /*0150*/  BSYNC B0 ;  /* 0x0000000000007941 */ /* 0x000fea0003800000 */
.L_x_0:
[C---:B0----5:R-:W-:Y:S01]  /*0160*/  PRMT R2, R0.reuse, 0x7632, R2 ;  /* 0x0000763200027816 */ /* 0x061fe20000000002 */
[----:B------:R-:W-:Y:S01]  /*0170*/  IMAD.U32 R0, R0, 0x10000, RZ ;  /* 0x0001000000007824 */ /* 0x000fe200078e00ff */
[----:B------:R-:W-:Y:S02]  /*0180*/  ISETP.GE.AND P1, PT, R10, 0x2, PT ;  /* 0x000000020a00780c */ /* 0x000fe40003f26270 */
[----:B------:R-:W-:-:S05]  /*0190*/  SHF.L.U32 R2, R2, 0x10, RZ ;  /* 0x0000001002027819 */ /* 0x000fca00000006ff */
[----:B------:R-:W-:-:S04]  /*01a0*/  FMUL R3, R2, R2 ;  /* 0x0000000202037220 */ /* 0x000fc80000400000 */
[----:B------:R-:W-:-:S05]  /*01b0*/  FFMA R3, R0, R0, R3 ;  /* 0x0000000000037223 */ /* 0x000fca0000000003 */
[----:B------:R-:W-:Y:S02]  /*01c0*/  FSEL R3, R3, RZ, P0 ;  /* 0x000000ff03037208 */ /* 0x000fe40000000000 */
[----:B------:R-:W-:-:S03]  /*01d0*/  LOP3.LUT P0, RZ, R10, 0x1f, RZ, 0xc0, !PT ;  /* 0x0000001f0aff7812 */ /* 0x000fc6000780c0ff */
[----:B------:R-:W0:Y:S02]  /*01e0*/  SHFL.BFLY PT, R0, R3, 0x10, 0x1f ;  /* 0x0e001f0003007f89 */ /* 0x000e2400000e0000 */
[----:B0-----:R-:W-:Y:S01]  /*01f0*/  FADD R0, R3, R0 ;  /* 0x0000000003007221 */ /* 0x001fe20000000000 */
[----:B------:R-:W-:-:S04]  /*0200*/  SHF.R.U32.HI R3, RZ, 0x3, R10 ;  /* 0x00000003ff037819 */ /* 0x000fc8000001160a */
[----:B------:R-:W0:Y:S01]  /*0210*/  SHFL.BFLY PT, R5, R0, 0x8, 0x1f ;  /* 0x0d001f0000057f89 */ /* 0x000e2200000e0000 */
[----:B------:R-:W-:Y:S01]  /*0220*/  LOP3.LUT R3, R3, 0x4, RZ, 0xc0, !PT ;  /* 0x0000000403037812 */ /* 0x000fe200078ec0ff */
[----:B0-----:R-:W-:Y:S01]  /*0230*/  FADD R5, R0, R5 ;  /* 0x0000000500057221 */ /* 0x001fe20000000000 */
[----:B------:R-:W-:-:S04]  /*0240*/  LOP3.LUT R0, R10, 0x1, RZ, 0xc0, !PT ;  /* 0x000000010a007812 */ /* 0x000fc800078ec0ff */
[----:B------:R-:W0:Y:S02]  /*0250*/  SHFL.BFLY PT, R2, R5, 0x4, 0x1f ;  /* 0x0c801f0005027f89 */ /* 0x000e2400000e0000 */
[----:B0-----:R-:W-:-:S05]  /*0260*/  FADD R2, R5, R2 ;  /* 0x0000000205027221 */ /* 0x001fca0000000000 */
[----:B------:R-:W0:Y:S02]  /*0270*/  SHFL.BFLY PT, R7, R2, 0x2, 0x1f ;  /* 0x0c401f0002077f89 */ /* 0x000e2400000e0000 */
[----:B0-----:R-:W-:-:S05]  /*0280*/  FADD R7, R2, R7 ;  /* 0x0000000702077221 */ /* 0x001fca0000000000 */
[----:B------:R-:W0:Y:S02]  /*0290*/  SHFL.BFLY PT, R4, R7, 0x1, 0x1f ;  /* 0x0c201f0007047f89 */ /* 0x000e2400000e0000 */
[----:B0-----:R-:W-:-:S05]  /*02a0*/  FADD R4, R7, R4 ;  /* 0x0000000407047221 */ /* 0x001fca0000000000 */
[----:B------:R-:W-:Y:S04]  /*02b0*/  @!P0 STS [R3], R4 ;  /* 0x0000000403008388 */ /* 0x000fe80000000800 */
[----:B------:R-:W-:Y:S01]  /*02c0*/  BAR.SYNC.DEFER_BLOCKING 0x0 ;  /* 0x0000000000007b1d */ /* 0x000fe20000010000 */
[----:B------:R-:W-:-:S04]  /*02d0*/  ISETP.NE.U32.AND P0, PT, R0, 0x1, PT ;  /* 0x000000010000780c */ /* 0x000fc80003f05070 */
[C---:B------:R-:W-:Y:S01]  /*02e0*/  ISETP.LT.AND P0, PT, R10.reuse, 0x2, P0 ;  /* 0x000000020a00780c */ /* 0x040fe20000701270 */
[----:B------:R-:W0:Y:S01]  /*02f0*/  @!P1 LDS R6, [R10.X4] ;  /* 0x000000000a069984 */ /* 0x000e220000004800 */
[----:B------:R-:W-:-:S04]  /*0300*/  LOP3.LUT P1, RZ, R10, 0x3f, RZ, 0xc0, !PT ;  /* 0x0000003f0aff7812 */ /* 0x000fc8000782c0ff */
[----:B------:R-:W-:Y:S01]  /*0310*/  ISETP.LT.AND P1, PT, R8, 0x1800, !P1 ;  /* 0x000018000800780c */ /* 0x000fe20004f21270 */
[----:B0-----:R-:W0:Y:S02]  /*0320*/  SHFL.BFLY PT, R5, R6, 0x1, 0x1f ;  /* 0x0c201f0006057f89 */ /* 0x001e2400000e0000 */
[----:B0-----:R-:W-:-:S05]  /*0330*/  FADD R5, R6, R5 ;  /* 0x0000000506057221 */ /* 0x001fca0000000000 */
[----:B------:R0:W-:Y:S04]  /*0340*/  @P0 STS [R10.X4], R5 ;  /* 0x000000050a000388 */ /* 0x0001e80000004800 */
[----:B------:R-:W-:Y:S06]  /*0350*/  BAR.SYNC.DEFER_BLOCKING 0x0 ;  /* 0x0000000000007b1d */ /* 0x000fec0000010000 */
[----:B------:R-:W-:Y:S05]  /*0360*/  @!P1 EXIT ;  /* 0x000000000000994d */ /* 0x000fea0003800000 */
[----:B0-----:R-:W0:Y:S01]  /*0370*/  LDS R5, [RZ] ;  /* 0x00000000ff057984 */ /* 0x001e220000000800 */
[----:B------:R-:W-:-:S05]  /*0380*/  MOV R3, 0x4 ;  /* 0x0000000400037802 */ /* 0x000fca0000000f00 */
[----:B------:R-:W-:-:S05]  /*0390*/  IMAD.WIDE R2, R8, R3, c[0x0][0x168] ;  /* 0x00005a0008027625 */ /* 0x000fca00078e0203 */
[----:B0-----:R-:W-:Y:S01]  /*03a0*/  STG.E [R2.64], R5 ;  /* 0x0000000502007986 */ /* 0x001fe2000c101904 */
[----:B------:R-:W-:Y:S05]  /*03b0*/  EXIT ;  /* 0x000000000000794d */ /* 0x000fea0003800000 */
.L_x_2:
[----:B------:R-:W-:-:S00]  /*03c0*/  BRA `(.L_x_2) ;  /* 0xfffffff000007947 */ /* 0x000fc0000383ffff */
[----:B------:R-:W-:-:S00]  /*03d0*/  NOP ;  /* 0x0000000000007918 */ /* 0x000fc00000000000 */
        /* <DEDUP_REMOVED lines=10> */
.L_x_3:


//--------------------- .nv.shared.triton_red_fused__to_copy_mean_pow_9 --------------------------
	.section	.nv.shared.triton_red_fused__to_copy_mean_pow_9,"aw",@nobits
	.sectionflags	@""
	.align	16
